//
// Generated by NVIDIA NVVM Compiler
//
// Compiler Build ID: CL-36424714
// Cuda compilation tools, release 13.0, V13.0.88
// Based on NVVM 20.0.0
//

.version 9.0
.target sm_100
.address_size 64

	// .globl	_Z3sumILi256EEvPiS0_i
// _ZZ3sumILi256EEvPiS0_iE5cache has been demoted

.visible .entry _Z3sumILi256EEvPiS0_i(
	.param .u64 .ptr .align 1 _Z3sumILi256EEvPiS0_i_param_0,
	.param .u64 .ptr .align 1 _Z3sumILi256EEvPiS0_i_param_1,
	.param .u32 _Z3sumILi256EEvPiS0_i_param_2
)
{
	.reg .pred 	%p<6>;
	.reg .b32 	%r<26>;
	.reg .b64 	%rd<7>;
	// demoted variable
	.shared .align 4 .b8 _ZZ3sumILi256EEvPiS0_iE5cache[1024];
	ld.param.u64 	%rd1, [_Z3sumILi256EEvPiS0_i_param_0];
	ld.param.u64 	%rd2, [_Z3sumILi256EEvPiS0_i_param_1];
	ld.param.u32 	%r10, [_Z3sumILi256EEvPiS0_i_param_2];
	mov.u32 	%r1, %tid.x;
	mov.u32 	%r11, %ctaid.x;
	mov.u32 	%r2, %ntid.x;
	mad.lo.s32 	%r3, %r11, %r2, %r1;
	setp.ge.s32 	%p1, %r3, %r10;
	mov.b32 	%r24, 0;
	@%p1 bra 	$L__BB0_2;
	cvta.to.global.u64 	%rd3, %rd1;
	mul.wide.s32 	%rd4, %r3, 4;
	add.s64 	%rd5, %rd3, %rd4;
	ld.global.u32 	%r24, [%rd5];
$L__BB0_2:
	shl.b32 	%r12, %r1, 2;
	mov.u32 	%r13, _ZZ3sumILi256EEvPiS0_iE5cache;
	add.s32 	%r6, %r13, %r12;
	st.shared.u32 	[%r6], %r24;
	bar.sync 	0;
	setp.lt.u32 	%p2, %r2, 2;
	@%p2 bra 	$L__BB0_7;
	mov.b32 	%r25, 1;
$L__BB0_4:
	shl.b32 	%r8, %r25, 1;
	add.s32 	%r15, %r8, -1;
	and.b32  	%r16, %r15, %r1;
	setp.ne.s32 	%p3, %r16, 0;
	@%p3 bra 	$L__BB0_6;
	shl.b32 	%r17, %r25, 2;
	add.s32 	%r18, %r6, %r17;
	ld.shared.u32 	%r19, [%r18];
	ld.shared.u32 	%r20, [%r6];
	add.s32 	%r21, %r20, %r19;
	st.shared.u32 	[%r6], %r21;
$L__BB0_6:
	bar.sync 	0;
	setp.lt.u32 	%p4, %r8, %r2;
	mov.u32 	%r25, %r8;
	@%p4 bra 	$L__BB0_4;
$L__BB0_7:
	setp.ne.s32 	%p5, %r1, 0;
	@%p5 bra 	$L__BB0_9;
	ld.shared.u32 	%r22, [_ZZ3sumILi256EEvPiS0_iE5cache];
	cvta.to.global.u64 	%rd6, %rd2;
	atom.global.add.u32 	%r23, [%rd6], %r22;
$L__BB0_9:
	ret;

}


// ===== COMPILED SASS (sm_100) =====

	.target	sm_100

	.elftype	@"ET_EXEC"


//--------------------- .note.nv.tkinfo           --------------------------
	.section	.note.nv.tkinfo,"",@"SHT_NOTE"
	.sectionflags	@"SHF_NOTE_NV_TKINFO"
	.tkinfo
        /*0018*/ 	.word	0x00000002
        /*0030*/ 	.string	""
        /*0030*/ 	.string	"ptxas"
        /*0030*/ 	.string	"Cuda compilation tools, release 13.0, V13.0.88"
        /*0030*/ 	.string	"Build cuda_13.0.r13.0/compiler.36424714_0"
        /*0030*/ 	.string	"-arch sm_100 -m 64 "



//--------------------- .note.nv.cuinfo           --------------------------
	.section	.note.nv.cuinfo,"",@"SHT_NOTE"
	.sectionflags	@"SHF_NOTE_NV_CUINFO"
        /*0018*/ 	.short	0x0002
        /*001a*/ 	.short	0x0064
        /*001c*/ 	.short	0x0082
	.zero		2


//--------------------- .nv.info                  --------------------------
	.section	.nv.info,"",@"SHT_CUDA_INFO"
	.align	4


	//----- nvinfo : EIATTR_REGCOUNT
	.align		4
        /*0000*/ 	.byte	0x04, 0x2f
        /*0002*/ 	.short	(.L_1 - .L_0)
	.align		4
.L_0:
        /*0004*/ 	.word	index@(_Z3sumILi256EEvPiS0_i)
        /*0008*/ 	.word	0x0000000c


	//----- nvinfo : EIATTR_FRAME_SIZE
	.align		4
.L_1:
        /*000c*/ 	.byte	0x04, 0x11
        /*000e*/ 	.short	(.L_3 - .L_2)
	.align		4
.L_2:
        /*0010*/ 	.word	index@(_Z3sumILi256EEvPiS0_i)
        /*0014*/ 	.word	0x00000000


	//----- nvinfo : EIATTR_MIN_STACK_SIZE
	.align		4
.L_3:
        /*0018*/ 	.byte	0x04, 0x12
        /*001a*/ 	.short	(.L_5 - .L_4)
	.align		4
.L_4:
        /*001c*/ 	.word	index@(_Z3sumILi256EEvPiS0_i)
        /*0020*/ 	.word	0x00000000
.L_5:


//--------------------- .nv.compat                --------------------------
	.section	.nv.compat,"",@"SHT_CUDA_COMPAT_INFO"
	.align	4
        /*0000*/ 	.byte	0x02, 0x09, 0x00, 0x00, 0x02, 0x02, 0x01, 0x00, 0x02, 0x05, 0x05, 0x00, 0x03, 0x07, 0x01, 0x01
        /*0010*/ 	.byte	0x02, 0x03, 0x00, 0x00, 0x02, 0x06, 0x01, 0x00, 0x04, 0x0b, 0x08, 0x00, 0x09, 0x00, 0x00, 0x00
        /*0020*/ 	.byte	0x00, 0x00, 0x00, 0x00


//--------------------- .nv.info._Z3sumILi256EEvPiS0_i --------------------------
	.section	.nv.info._Z3sumILi256EEvPiS0_i,"",@"SHT_CUDA_INFO"
	.sectionflags	@""
	.align	4


	//----- nvinfo : EIATTR_CUDA_API_VERSION
	.align		4
        /*0000*/ 	.byte	0x04, 0x37
        /*0002*/ 	.short	(.L_7 - .L_6)
.L_6:
        /*0004*/ 	.word	0x00000082


	//----- nvinfo : EIATTR_KPARAM_INFO
	.align		4
.L_7:
        /*0008*/ 	.byte	0x04, 0x17
        /*000a*/ 	.short	(.L_9 - .L_8)
.L_8:
        /*000c*/ 	.word	0x00000000
        /*0010*/ 	.short	0x0002
        /*0012*/ 	.short	0x0010
        /*0014*/ 	.byte	0x00, 0xf0, 0x11, 0x00


	//----- nvinfo : EIATTR_KPARAM_INFO
	.align		4
.L_9:
        /*0018*/ 	.byte	0x04, 0x17
        /*001a*/ 	.short	(.L_11 - .L_10)
.L_10:
        /*001c*/ 	.word	0x00000000
        /*0020*/ 	.short	0x0001
        /*0022*/ 	.short	0x0008
        /*0024*/ 	.byte	0x00, 0xf5, 0x21, 0x00


	//----- nvinfo : EIATTR_KPARAM_INFO
	.align		4
.L_11:
        /*0028*/ 	.byte	0x04, 0x17
        /*002a*/ 	.short	(.L_13 - .L_12)
.L_12:
        /*002c*/ 	.word	0x00000000
        /*0030*/ 	.short	0x0000
        /*0032*/ 	.short	0x0000
        /*0034*/ 	.byte	0x00, 0xf5, 0x21, 0x00


	//----- nvinfo : EIATTR_SPARSE_MMA_MASK
	.align		4
.L_13:
        /*0038*/ 	.byte	0x03, 0x50
        /*003a*/ 	.short	0x0000


	//----- nvinfo : EIATTR_MAXREG_COUNT
	.align		4
        /*003c*/ 	.byte	0x03, 0x1b
        /*003e*/ 	.short	0x00ff


	//----- nvinfo : EIATTR_NUM_BARRIERS
	.align		4
        /*0040*/ 	.byte	0x02, 0x4c
        /*0042*/ 	.byte	0x01
	.zero		1


	//----- nvinfo : EIATTR_MERCURY_ISA_VERSION
	.align		4
        /*0044*/ 	.byte	0x03, 0x5f
        /*0046*/ 	.short	0x0101


	//----- nvinfo : EIATTR_VRC_CTA_INIT_COUNT
	.align		4
        /*0048*/ 	.byte	0x02, 0x4a
	.zero		1
	.zero		1


	//----- nvinfo : EIATTR_EXIT_INSTR_OFFSETS
	.align		4
        /*004c*/ 	.byte	0x04, 0x1c
        /*004e*/ 	.short	(.L_15 - .L_14)


	//   ....[0]....
.L_14:
        /*0050*/ 	.word	0x00000220


	//   ....[1]....
        /*0054*/ 	.word	0x00000290


	//----- nvinfo : EIATTR_CBANK_PARAM_SIZE
	.align		4
.L_15:
        /*0058*/ 	.byte	0x03, 0x19
        /*005a*/ 	.short	0x0014


	//----- nvinfo : EIATTR_PARAM_CBANK
	.align		4
        /*005c*/ 	.byte	0x04, 0x0a
        /*005e*/ 	.short	(.L_17 - .L_16)
	.align		4
.L_16:
        /*0060*/ 	.word	index@(.nv.constant0._Z3sumILi256EEvPiS0_i)
        /*0064*/ 	.short	0x0380
        /*0066*/ 	.short	0x0014


	//----- nvinfo : EIATTR_SW_WAR
	.align		4
.L_17:
        /*0068*/ 	.byte	0x04, 0x36
        /*006a*/ 	.short	(.L_19 - .L_18)
.L_18:
        /*006c*/ 	.word	0x00000008
.L_19:


//--------------------- .nv.callgraph             --------------------------
	.section	.nv.callgraph,"",@"SHT_CUDA_CALLGRAPH"
	.align	4
	.sectionentsize	8
	.align		4
        /*0000*/ 	.word	0x00000000
	.align		4
        /*0004*/ 	.word	0xffffffff
	.align		4
        /*0008*/ 	.word	0x00000000
	.align		4
        /*000c*/ 	.word	0xfffffffe
	.align		4
        /*0010*/ 	.word	0x00000000
	.align		4
        /*0014*/ 	.word	0xfffffffd
	.align		4
        /*0018*/ 	.word	0x00000000
	.align		4
        /*001c*/ 	.word	0xfffffffc


//--------------------- .text._Z3sumILi256EEvPiS0_i --------------------------
	.section	.text._Z3sumILi256EEvPiS0_i,"ax",@progbits
	.align	128
        .global         _Z3sumILi256EEvPiS0_i
        .type           _Z3sumILi256EEvPiS0_i,@function
        .size           _Z3sumILi256EEvPiS0_i,(.L_x_3 - _Z3sumILi256EEvPiS0_i)
        .other          _Z3sumILi256EEvPiS0_i,@"STO_CUDA_ENTRY STV_DEFAULT"
_Z3sumILi256EEvPiS0_i:
.text._Z3sumILi256EEvPiS0_i:
[----:B------:R-:W-:Y:S01]  /*0000*/  LDC R1, c[0x0][0x37c] ;  /* 0x0000df00ff017b82 */ /* 0x000fe20000000800 */
[----:B------:R-:W0:Y:S07]  /*0010*/  S2R R7, SR_TID.X ;  /* 0x0000000000077919 */ /* 0x000e2e0000002100 */
[----:B------:R-:W0:Y:S01]  /*0020*/  S2UR UR4, SR_CTAID.X ;  /* 0x00000000000479c3 */ /* 0x000e220000002500 */
[----:B------:R-:W1:Y:S01]  /*0030*/  LDCU UR5, c[0x0][0x390] ;  /* 0x00007200ff0577ac */ /* 0x000e620008000800 */
[----:B------:R-:W-:Y:S01]  /*0040*/  IMAD.MOV.U32 R0, RZ, RZ, RZ ;  /* 0x000000ffff007224 */ /* 0x000fe200078e00ff */
[----:B------:R-:W2:Y:S05]  /*0050*/  LDCU.64 UR6, c[0x0][0x358] ;  /* 0x00006b00ff0677ac */ /* 0x000eaa0008000a00 */
[----:B------:R-:W0:Y:S02]  /*0060*/  LDC R6, c[0x0][0x360] ;  /* 0x0000d800ff067b82 */ /* 0x000e240000000800 */
[----:B0-----:R-:W-:-:S05]  /*0070*/  IMAD R5, R6, UR4, R7 ;  /* 0x0000000406057c24 */ /* 0x001fca000f8e0207 */
[----:B-1----:R-:W-:-:S13]  /*0080*/  ISETP.GE.AND P0, PT, R5, UR5, PT ;  /* 0x0000000505007c0c */ /* 0x002fda000bf06270 */
[----:B------:R-:W0:Y:S02]  /*0090*/  @!P0 LDC.64 R2, c[0x0][0x380] ;  /* 0x0000e000ff028b82 */ /* 0x000e240000000a00 */
[----:B0-----:R-:W-:-:S05]  /*00a0*/  @!P0 IMAD.WIDE R2, R5, 0x4, R2 ;  /* 0x0000000405028825 */ /* 0x001fca00078e0202 */
[----:B--2---:R-:W2:Y:S01]  /*00b0*/  @!P0 LDG.E R0, desc[UR6][R2.64] ;  /* 0x0000000602008981 */ /* 0x004ea2000c1e1900 */
[----:B------:R-:W0:Y:S01]  /*00c0*/  S2UR UR5, SR_CgaCtaId ;  /* 0x00000000000579c3 */ /* 0x000e220000008800 */
[----:B------:R-:W-:Y:S01]  /*00d0*/  UMOV UR4, 0x400 ;  /* 0x0000040000047882 */ /* 0x000fe20000000000 */
[----:B------:R-:W-:Y:S02]  /*00e0*/  ISETP.GE.U32.AND P1, PT, R6, 0x2, PT ;  /* 0x000000020600780c */ /* 0x000fe40003f26070 */
[----:B------:R-:W-:Y:S01]  /*00f0*/  ISETP.NE.AND P0, PT, R7, RZ, PT ;  /* 0x000000ff0700720c */ /* 0x000fe20003f05270 */
[----:B0-----:R-:W-:-:S06]  /*0100*/  ULEA UR4, UR5, UR4, 0x18 ;  /* 0x0000000405047291 */ /* 0x001fcc000f8ec0ff */
[----:B------:R-:W-:-:S05]  /*0110*/  LEA R5, R7, UR4, 0x2 ;  /* 0x0000000407057c11 */ /* 0x000fca000f8e10ff */
[----:B--2---:R0:W-:Y:S01]  /*0120*/  STS [R5], R0 ;  /* 0x0000000005007388 */ /* 0x0041e20000000800 */
[----:B------:R-:W-:Y:S06]  /*0130*/  BAR.SYNC.DEFER_BLOCKING 0x0 ;  /* 0x0000000000007b1d */ /* 0x000fec0000010000 */
[----:B------:R-:W-:Y:S05]  /*0140*/  @!P1 BRA `(.L_x_0) ;  /* 0x0000000000349947 */ /* 0x000fea0003800000 */
[----:B0-----:R-:W-:-:S07]  /*0150*/  IMAD.MOV.U32 R0, RZ, RZ, 0x1 ;  /* 0x00000001ff007424 */ /* 0x001fce00078e00ff */
.L_x_1:
[----:B------:R-:W-:-:S05]  /*0160*/  SHF.L.U32 R9, R0, 0x1, RZ ;  /* 0x0000000100097819 */ /* 0x000fca00000006ff */
[----:B------:R-:W-:-:S05]  /*0170*/  VIADD R2, R9, 0xffffffff ;  /* 0xffffffff09027836 */ /* 0x000fca0000000000 */
[----:B------:R-:W-:-:S13]  /*0180*/  LOP3.LUT P1, RZ, R2, R7, RZ, 0xc0, !PT ;  /* 0x0000000702ff7212 */ /* 0x000fda000782c0ff */
[----:B------:R-:W-:Y:S01]  /*0190*/  @!P1 LEA R2, R0, R5, 0x2 ;  /* 0x0000000500029211 */ /* 0x000fe200078e10ff */
[----:B------:R-:W-:Y:S01]  /*01a0*/  @!P1 LDS R3, [R5] ;  /* 0x0000000005039984 */ /* 0x000fe20000000800 */
[----:B------:R-:W-:-:S04]  /*01b0*/  MOV R0, R9 ;  /* 0x0000000900007202 */ /* 0x000fc80000000f00 */
[----:B------:R-:W0:Y:S02]  /*01c0*/  @!P1 LDS R2, [R2] ;  /* 0x0000000002029984 */ /* 0x000e240000000800 */
[----:B0-----:R-:W-:-:S05]  /*01d0*/  @!P1 IMAD.IADD R4, R2, 0x1, R3 ;  /* 0x0000000102049824 */ /* 0x001fca00078e0203 */
[----:B------:R1:W-:Y:S01]  /*01e0*/  @!P1 STS [R5], R4 ;  /* 0x0000000405009388 */ /* 0x0003e20000000800 */
[----:B------:R-:W-:Y:S01]  /*01f0*/  BAR.SYNC.DEFER_BLOCKING 0x0 ;  /* 0x0000000000007b1d */ /* 0x000fe20000010000 */
[----:B------:R-:W-:-:S13]  /*0200*/  ISETP.GE.U32.AND P1, PT, R9, R6, PT ;  /* 0x000000060900720c */ /* 0x000fda0003f26070 */
[----:B-1----:R-:W-:Y:S05]  /*0210*/  @!P1 BRA `(.L_x_1) ;  /* 0xfffffffc00d09947 */ /* 0x002fea000383ffff */
.L_x_0:
[----:B------:R-:W-:Y:S05]  /*0220*/  @P0 EXIT ;  /* 0x000000000000094d */ /* 0x000fea0003800000 */
[----:B------:R-:W1:Y:S01]  /*0230*/  S2UR UR5, SR_CgaCtaId ;  /* 0x00000000000579c3 */ /* 0x000e620000008800 */
[----:B------:R-:W-:-:S07]  /*0240*/  UMOV UR4, 0x400 ;  /* 0x0000040000047882 */ /* 0x000fce0000000000 */
[----:B------:R-:W2:Y:S01]  /*0250*/  LDC.64 R2, c[0x0][0x388] ;  /* 0x0000e200ff027b82 */ /* 0x000ea20000000a00 */
[----:B-1----:R-:W-:-:S09]  /*0260*/  ULEA UR4, UR5, UR4, 0x18 ;  /* 0x0000000405047291 */ /* 0x002fd2000f8ec0ff */
[----:B0-----:R-:W2:Y:S04]  /*0270*/  LDS R5, [UR4] ;  /* 0x00000004ff057984 */ /* 0x001ea80008000800 */
[----:B--2---:R-:W-:Y:S01]  /*0280*/  REDG.E.ADD.STRONG.GPU desc[UR6][R2.64], R5 ;  /* 0x000000050200798e */ /* 0x004fe2000c12e106 */
[----:B------:R-:W-:Y:S05]  /*0290*/  EXIT ;  /* 0x000000000000794d */ /* 0x000fea0003800000 */
.L_x_2:
[----:B------:R-:W-:-:S00]  /*02a0*/  BRA `(.L_x_2) ;  /* 0xfffffffc00fc7947 */ /* 0x000fc0000383ffff */
[----:B------:R-:W-:-:S00]  /*02b0*/  NOP ;  /* 0x0000000000007918 */ /* 0x000fc00000000000 */
        /* <DEDUP_REMOVED lines=12> */
.L_x_3:


//--------------------- .nv.shared._Z3sumILi256EEvPiS0_i --------------------------
	.section	.nv.shared._Z3sumILi256EEvPiS0_i,"aw",@nobits
	.sectionflags	@""
	.align	4
.nv.shared._Z3sumILi256EEvPiS0_i:
	.zero		2048


//--------------------- .nv.shared.reserved.0     --------------------------
	.section	.nv.shared.reserved.0,"aw",@nobits
	.weak		__nv_reservedSMEM_offset_0_alias
	.size		__nv_reservedSMEM_offset_0_alias, 0, 64
	.other		__nv_reservedSMEM_offset_0_alias,@"STO_CUDA_RESERVED_SHARED STV_DEFAULT"
__nv_reservedSMEM_offset_0_alias:
	.zero		0
	.zero		64


//--------------------- .nv.constant0._Z3sumILi256EEvPiS0_i --------------------------
	.section	.nv.constant0._Z3sumILi256EEvPiS0_i,"a",@progbits
	.sectionflags	@""
	.align	4
.nv.constant0._Z3sumILi256EEvPiS0_i:
	.zero		916


//--------------------- SYMBOLS --------------------------

	.type		.nv.reservedSmem.offset0,@object
	.size		.nv.reservedSmem.offset0,0x4
	.type		.nv.reservedSmem.cap,@object
	.size		.nv.reservedSmem.cap,0x4
